//
// Generated by NVIDIA NVVM Compiler
//
// Compiler Build ID: CL-36424714
// Cuda compilation tools, release 13.0, V13.0.88
// Based on NVVM 20.0.0
//

.version 9.0
.target sm_100
.address_size 64

	// .globl	_Z6randomPiS_

.visible .entry _Z6randomPiS_(
	.param .u64 .ptr .align 1 _Z6randomPiS__param_0,
	.param .u64 .ptr .align 1 _Z6randomPiS__param_1
)
{
	.reg .b32 	%r<8>;
	.reg .b64 	%rd<8>;

	ld.param.u64 	%rd1, [_Z6randomPiS__param_0];
	ld.param.u64 	%rd2, [_Z6randomPiS__param_1];
	cvta.to.global.u64 	%rd3, %rd2;
	cvta.to.global.u64 	%rd4, %rd1;
	mov.u32 	%r1, %tid.x;
	mul.wide.u32 	%rd5, %r1, 4;
	add.s64 	%rd6, %rd4, %rd5;
	ld.global.u32 	%r2, [%rd6];
	shl.b32 	%r3, %r2, 13;
	xor.b32  	%r4, %r3, %r2;
	shr.u32 	%r5, %r4, 17;
	xor.b32  	%r6, %r5, %r2;
	and.b32  	%r7, %r6, 3;
	add.s64 	%rd7, %rd3, %rd5;
	st.global.u32 	[%rd7], %r7;
	ret;

}


// ===== COMPILED SASS (sm_100) =====

	.target	sm_100

	.elftype	@"ET_EXEC"


//--------------------- .note.nv.tkinfo           --------------------------
	.section	.note.nv.tkinfo,"",@"SHT_NOTE"
	.sectionflags	@"SHF_NOTE_NV_TKINFO"
	.tkinfo
        /*0018*/ 	.word	0x00000002
        /*0030*/ 	.string	""
        /*0030*/ 	.string	"ptxas"
        /*0030*/ 	.string	"Cuda compilation tools, release 13.0, V13.0.88"
        /*0030*/ 	.string	"Build cuda_13.0.r13.0/compiler.36424714_0"
        /*0030*/ 	.string	"-arch sm_100 -m 64 "



//--------------------- .note.nv.cuinfo           --------------------------
	.section	.note.nv.cuinfo,"",@"SHT_NOTE"
	.sectionflags	@"SHF_NOTE_NV_CUINFO"
        /*0018*/ 	.short	0x0002
        /*001a*/ 	.short	0x0064
        /*001c*/ 	.short	0x0082
	.zero		2


//--------------------- .nv.info                  --------------------------
	.section	.nv.info,"",@"SHT_CUDA_INFO"
	.align	4


	//----- nvinfo : EIATTR_REGCOUNT
	.align		4
        /*0000*/ 	.byte	0x04, 0x2f
        /*0002*/ 	.short	(.L_1 - .L_0)
	.align		4
.L_0:
        /*0004*/ 	.word	index@(_Z6randomPiS_)
        /*0008*/ 	.word	0x0000000c


	//----- nvinfo : EIATTR_FRAME_SIZE
	.align		4
.L_1:
        /*000c*/ 	.byte	0x04, 0x11
        /*000e*/ 	.short	(.L_3 - .L_2)
	.align		4
.L_2:
        /*0010*/ 	.word	index@(_Z6randomPiS_)
        /*0014*/ 	.word	0x00000000


	//----- nvinfo : EIATTR_MIN_STACK_SIZE
	.align		4
.L_3:
        /*0018*/ 	.byte	0x04, 0x12
        /*001a*/ 	.short	(.L_5 - .L_4)
	.align		4
.L_4:
        /*001c*/ 	.word	index@(_Z6randomPiS_)
        /*0020*/ 	.word	0x00000000
.L_5:


//--------------------- .nv.compat                --------------------------
	.section	.nv.compat,"",@"SHT_CUDA_COMPAT_INFO"
	.align	4
        /*0000*/ 	.byte	0x02, 0x09, 0x00, 0x00, 0x02, 0x02, 0x01, 0x00, 0x02, 0x05, 0x05, 0x00, 0x03, 0x07, 0x01, 0x01
        /*0010*/ 	.byte	0x02, 0x03, 0x00, 0x00, 0x02, 0x06, 0x01, 0x00, 0x04, 0x0b, 0x08, 0x00, 0x09, 0x00, 0x00, 0x00
        /*0020*/ 	.byte	0x00, 0x00, 0x00, 0x00


//--------------------- .nv.info._Z6randomPiS_    --------------------------
	.section	.nv.info._Z6randomPiS_,"",@"SHT_CUDA_INFO"
	.sectionflags	@""
	.align	4


	//----- nvinfo : EIATTR_CUDA_API_VERSION
	.align		4
        /*0000*/ 	.byte	0x04, 0x37
        /*0002*/ 	.short	(.L_7 - .L_6)
.L_6:
        /*0004*/ 	.word	0x00000082


	//----- nvinfo : EIATTR_KPARAM_INFO
	.align		4
.L_7:
        /*0008*/ 	.byte	0x04, 0x17
        /*000a*/ 	.short	(.L_9 - .L_8)
.L_8:
        /*000c*/ 	.word	0x00000000
        /*0010*/ 	.short	0x0001
        /*0012*/ 	.short	0x0008
        /*0014*/ 	.byte	0x00, 0xf5, 0x21, 0x00


	//----- nvinfo : EIATTR_KPARAM_INFO
	.align		4
.L_9:
        /*0018*/ 	.byte	0x04, 0x17
        /*001a*/ 	.short	(.L_11 - .L_10)
.L_10:
        /*001c*/ 	.word	0x00000000
        /*0020*/ 	.short	0x0000
        /*0022*/ 	.short	0x0000
        /*0024*/ 	.byte	0x00, 0xf5, 0x21, 0x00


	//----- nvinfo : EIATTR_SPARSE_MMA_MASK
	.align		4
.L_11:
        /*0028*/ 	.byte	0x03, 0x50
        /*002a*/ 	.short	0x0000


	//----- nvinfo : EIATTR_MAXREG_COUNT
	.align		4
        /*002c*/ 	.byte	0x03, 0x1b
        /*002e*/ 	.short	0x00ff


	//----- nvinfo : EIATTR_MERCURY_ISA_VERSION
	.align		4
        /*0030*/ 	.byte	0x03, 0x5f
        /*0032*/ 	.short	0x0101


	//----- nvinfo : EIATTR_VRC_CTA_INIT_COUNT
	.align		4
        /*0034*/ 	.byte	0x02, 0x4a
	.zero		1
	.zero		1


	//----- nvinfo : EIATTR_EXIT_INSTR_OFFSETS
	.align		4
        /*0038*/ 	.byte	0x04, 0x1c
        /*003a*/ 	.short	(.L_13 - .L_12)


	//   ....[0]....
.L_12:
        /*003c*/ 	.word	0x000000d0


	//----- nvinfo : EIATTR_CBANK_PARAM_SIZE
	.align		4
.L_13:
        /*0040*/ 	.byte	0x03, 0x19
        /*0042*/ 	.short	0x0010


	//----- nvinfo : EIATTR_PARAM_CBANK
	.align		4
        /*0044*/ 	.byte	0x04, 0x0a
        /*0046*/ 	.short	(.L_15 - .L_14)
	.align		4
.L_14:
        /*0048*/ 	.word	index@(.nv.constant0._Z6randomPiS_)
        /*004c*/ 	.short	0x0380
        /*004e*/ 	.short	0x0010


	//----- nvinfo : EIATTR_SW_WAR
	.align		4
.L_15:
        /*0050*/ 	.byte	0x04, 0x36
        /*0052*/ 	.short	(.L_17 - .L_16)
.L_16:
        /*0054*/ 	.word	0x00000008
.L_17:


//--------------------- .nv.callgraph             --------------------------
	.section	.nv.callgraph,"",@"SHT_CUDA_CALLGRAPH"
	.align	4
	.sectionentsize	8
	.align		4
        /*0000*/ 	.word	0x00000000
	.align		4
        /*0004*/ 	.word	0xffffffff
	.align		4
        /*0008*/ 	.word	0x00000000
	.align		4
        /*000c*/ 	.word	0xfffffffe
	.align		4
        /*0010*/ 	.word	0x00000000
	.align		4
        /*0014*/ 	.word	0xfffffffd
	.align		4
        /*0018*/ 	.word	0x00000000
	.align		4
        /*001c*/ 	.word	0xfffffffc


//--------------------- .text._Z6randomPiS_       --------------------------
	.section	.text._Z6randomPiS_,"ax",@progbits
	.align	128
        .global         _Z6randomPiS_
        .type           _Z6randomPiS_,@function
        .size           _Z6randomPiS_,(.L_x_1 - _Z6randomPiS_)
        .other          _Z6randomPiS_,@"STO_CUDA_ENTRY STV_DEFAULT"
_Z6randomPiS_:
.text._Z6randomPiS_:
[----:B------:R-:W-:Y:S01]  /*0000*/  LDC R1, c[0x0][0x37c] ;  /* 0x0000df00ff017b82 */ /* 0x000fe20000000800 */
[----:B------:R-:W0:Y:S07]  /*0010*/  S2R R9, SR_TID.X ;  /* 0x0000000000097919 */ /* 0x000e2e0000002100 */
[----:B------:R-:W0:Y:S01]  /*0020*/  LDC.64 R2, c[0x0][0x380] ;  /* 0x0000e000ff027b82 */ /* 0x000e220000000a00 */
[----:B------:R-:W1:Y:S07]  /*0030*/  LDCU.64 UR4, c[0x0][0x358] ;  /* 0x00006b00ff0477ac */ /* 0x000e6e0008000a00 */
[----:B------:R-:W2:Y:S01]  /*0040*/  LDC.64 R4, c[0x0][0x388] ;  /* 0x0000e200ff047b82 */ /* 0x000ea20000000a00 */
[----:B0-----:R-:W-:-:S06]  /*0050*/  IMAD.WIDE.U32 R2, R9, 0x4, R2 ;  /* 0x0000000409027825 */ /* 0x001fcc00078e0002 */
[----:B-1----:R-:W3:Y:S01]  /*0060*/  LDG.E R2, desc[UR4][R2.64] ;  /* 0x0000000402027981 */ /* 0x002ee2000c1e1900 */
[----:B--2---:R-:W-:Y:S01]  /*0070*/  IMAD.WIDE.U32 R4, R9, 0x4, R4 ;  /* 0x0000000409047825 */ /* 0x004fe200078e0004 */
[----:B---3--:R-:W-:-:S04]  /*0080*/  SHF.L.U32 R7, R2, 0xd, RZ ;  /* 0x0000000d02077819 */ /* 0x008fc800000006ff */
[----:B------:R-:W-:-:S04]  /*0090*/  LOP3.LUT R7, R7, R2, RZ, 0x3c, !PT ;  /* 0x0000000207077212 */ /* 0x000fc800078e3cff */
[----:B------:R-:W-:-:S04]  /*00a0*/  SHF.R.U32.HI R7, RZ, 0x11, R7 ;  /* 0x00000011ff077819 */ /* 0x000fc80000011607 */
[----:B------:R-:W-:-:S05]  /*00b0*/  LOP3.LUT R7, R7, 0x3, R2, 0x48, !PT ;  /* 0x0000000307077812 */ /* 0x000fca00078e4802 */
[----:B------:R-:W-:Y:S01]  /*00c0*/  STG.E desc[UR4][R4.64], R7 ;  /* 0x0000000704007986 */ /* 0x000fe2000c101904 */
[----:B------:R-:W-:Y:S05]  /*00d0*/  EXIT ;  /* 0x000000000000794d */ /* 0x000fea0003800000 */
.L_x_0:
[----:B------:R-:W-:-:S00]  /*00e0*/  BRA `(.L_x_0) ;  /* 0xfffffffc00fc7947 */ /* 0x000fc0000383ffff */
[----:B------:R-:W-:-:S00]  /*00f0*/  NOP ;  /* 0x0000000000007918 */ /* 0x000fc00000000000 */
        /* <DEDUP_REMOVED lines=8> */
.L_x_1:


//--------------------- .nv.shared.reserved.0     --------------------------
	.section	.nv.shared.reserved.0,"aw",@nobits
	.weak		__nv_reservedSMEM_offset_0_alias
	.size		__nv_reservedSMEM_offset_0_alias, 0, 64
	.other		__nv_reservedSMEM_offset_0_alias,@"STO_CUDA_RESERVED_SHARED STV_DEFAULT"
__nv_reservedSMEM_offset_0_alias:
	.zero		0
	.zero		64


//--------------------- .nv.constant0._Z6randomPiS_ --------------------------
	.section	.nv.constant0._Z6randomPiS_,"a",@progbits
	.sectionflags	@""
	.align	4
.nv.constant0._Z6randomPiS_:
	.zero		912


//--------------------- SYMBOLS --------------------------

	.type		.nv.reservedSmem.offset0,@object
	.size		.nv.reservedSmem.offset0,0x4
